	.headerflags	@"EF_CUDA_TEXMODE_UNIFIED EF_CUDA_64BIT_ADDRESS EF_CUDA_ACCELERATORS EF_CUDA_SM90 EF_CUDA_VIRTUAL_SM(EF_CUDA_SM90)"
	.elftype	@"ET_EXEC"


//--------------------- .nv.info                  --------------------------
	.section	.nv.info,"",@"SHT_CUDA_INFO"
	.align	4


	//----- nvinfo : EIATTR_REGCOUNT
	.align		4
        /*0000*/ 	.byte	0x04, 0x2f
        /*0002*/ 	.short	(.L_1 - .L_0)
	.align		4
.L_0:
        /*0004*/ 	.word	index@(triton_poi_fused_cat_35)
        /*0008*/ 	.word	0x0000001a


	//----- nvinfo : EIATTR_MIN_STACK_SIZE
	.align		4
.L_1:
        /*000c*/ 	.byte	0x04, 0x12
        /*000e*/ 	.short	(.L_3 - .L_2)
	.align		4
.L_2:
        /*0010*/ 	.word	index@(triton_poi_fused_cat_35)
        /*0014*/ 	.word	0x00000000


	//----- nvinfo : EIATTR_FRAME_SIZE
	.align		4
.L_3:
        /*0018*/ 	.byte	0x04, 0x11
        /*001a*/ 	.short	(.L_5 - .L_4)
	.align		4
.L_4:
        /*001c*/ 	.word	index@(triton_poi_fused_cat_35)
        /*0020*/ 	.word	0x00000000


	//----- nvinfo : EIATTR_MIN_STACK_SIZE
	.align		4
.L_5:
        /*0024*/ 	.byte	0x04, 0x12
        /*0026*/ 	.short	(.L_7 - .L_6)
	.align		4
.L_6:
        /*0028*/ 	.word	index@(triton_poi_fused_cat_35)
        /*002c*/ 	.word	0x00000000
.L_7:


//--------------------- .nv.info.triton_poi_fused_cat_35 --------------------------
	.section	.nv.info.triton_poi_fused_cat_35,"",@"SHT_CUDA_INFO"
	.sectionflags	@""
	.align	4


	//----- nvinfo : EIATTR_CUDA_API_VERSION
	.align		4
        /*0000*/ 	.byte	0x04, 0x37
        /*0002*/ 	.short	(.L_9 - .L_8)
.L_8:
        /*0004*/ 	.word	0x0000007c


	//----- nvinfo : EIATTR_KPARAM_INFO
	.align		4
.L_9:
        /*0008*/ 	.byte	0x04, 0x17
        /*000a*/ 	.short	(.L_11 - .L_10)
.L_10:
        /*000c*/ 	.word	0x00000000
        /*0010*/ 	.short	0x0005
        /*0012*/ 	.short	0x0028
        /*0014*/ 	.byte	0x00, 0xf0, 0x11, 0x00


	//----- nvinfo : EIATTR_KPARAM_INFO
	.align		4
.L_11:
        /*0018*/ 	.byte	0x04, 0x17
        /*001a*/ 	.short	(.L_13 - .L_12)
.L_12:
        /*001c*/ 	.word	0x00000000
        /*0020*/ 	.short	0x0004
        /*0022*/ 	.short	0x0020
        /*0024*/ 	.byte	0x00, 0xf4, 0x21, 0x00


	//----- nvinfo : EIATTR_KPARAM_INFO
	.align		4
.L_13:
        /*0028*/ 	.byte	0x04, 0x17
        /*002a*/ 	.short	(.L_15 - .L_14)
.L_14:
        /*002c*/ 	.word	0x00000000
        /*0030*/ 	.short	0x0003
        /*0032*/ 	.short	0x0018
        /*0034*/ 	.byte	0x00, 0xf4, 0x21, 0x00


	//----- nvinfo : EIATTR_KPARAM_INFO
	.align		4
.L_15:
        /*0038*/ 	.byte	0x04, 0x17
        /*003a*/ 	.short	(.L_17 - .L_16)
.L_16:
        /*003c*/ 	.word	0x00000000
        /*0040*/ 	.short	0x0002
        /*0042*/ 	.short	0x0010
        /*0044*/ 	.byte	0x00, 0xf4, 0x21, 0x00


	//----- nvinfo : EIATTR_KPARAM_INFO
	.align		4
.L_17:
        /*0048*/ 	.byte	0x04, 0x17
        /*004a*/ 	.short	(.L_19 - .L_18)
.L_18:
        /*004c*/ 	.word	0x00000000
        /*0050*/ 	.short	0x0001
        /*0052*/ 	.short	0x0008
        /*0054*/ 	.byte	0x00, 0xf4, 0x21, 0x00


	//----- nvinfo : EIATTR_KPARAM_INFO
	.align		4
.L_19:
        /*0058*/ 	.byte	0x04, 0x17
        /*005a*/ 	.short	(.L_21 - .L_20)
.L_20:
        /*005c*/ 	.word	0x00000000
        /*0060*/ 	.short	0x0000
        /*0062*/ 	.short	0x0000
        /*0064*/ 	.byte	0x00, 0xf4, 0x21, 0x00


	//----- nvinfo : EIATTR_SPARSE_MMA_MASK
	.align		4
.L_21:
        /*0068*/ 	.byte	0x03, 0x50
        /*006a*/ 	.short	0x0000


	//----- nvinfo : EIATTR_MAXREG_COUNT
	.align		4
        /*006c*/ 	.byte	0x03, 0x1b
        /*006e*/ 	.short	0x00ff


	//----- nvinfo : EIATTR_EXIT_INSTR_OFFSETS
	.align		4
        /*0070*/ 	.byte	0x04, 0x1c
        /*0072*/ 	.short	(.L_23 - .L_22)


	//   ....[0]....
.L_22:
        /*0074*/ 	.word	0x00000520


	//----- nvinfo : EIATTR_REQNTID
	.align		4
.L_23:
        /*0078*/ 	.byte	0x04, 0x10
        /*007a*/ 	.short	(.L_25 - .L_24)
.L_24:
        /*007c*/ 	.word	0x00000080
        /*0080*/ 	.word	0x00000001
        /*0084*/ 	.word	0x00000001


	//----- nvinfo : EIATTR_CBANK_PARAM_SIZE
	.align		4
.L_25:
        /*0088*/ 	.byte	0x03, 0x19
        /*008a*/ 	.short	0x002c


	//----- nvinfo : EIATTR_PARAM_CBANK
	.align		4
        /*008c*/ 	.byte	0x04, 0x0a
        /*008e*/ 	.short	(.L_27 - .L_26)
	.align		4
.L_26:
        /*0090*/ 	.word	index@(.nv.constant0.triton_poi_fused_cat_35)
        /*0094*/ 	.short	0x0210
        /*0096*/ 	.short	0x002c


	//----- nvinfo : EIATTR_SW_WAR
	.align		4
.L_27:
        /*0098*/ 	.byte	0x04, 0x36
        /*009a*/ 	.short	(.L_29 - .L_28)
.L_28:
        /*009c*/ 	.word	0x00000008
.L_29:


//--------------------- .nv.callgraph             --------------------------
	.section	.nv.callgraph,"",@"SHT_CUDA_CALLGRAPH"
	.align	4
	.sectionentsize	8
	.align		4
        /*0000*/ 	.word	0x00000000
	.align		4
        /*0004*/ 	.word	0xffffffff
	.align		4
        /*0008*/ 	.word	0x00000000
	.align		4
        /*000c*/ 	.word	0xfffffffe
	.align		4
        /*0010*/ 	.word	0x00000000
	.align		4
        /*0014*/ 	.word	0xfffffffd
	.align		4
        /*0018*/ 	.word	0x00000000
	.align		4
        /*001c*/ 	.word	0xfffffffc


//--------------------- .text.triton_poi_fused_cat_35 --------------------------
	.section	.text.triton_poi_fused_cat_35,"ax",@progbits
	.align	128
        .global         triton_poi_fused_cat_35
        .type           triton_poi_fused_cat_35,@function
        .size           triton_poi_fused_cat_35,(.L_x_1 - triton_poi_fused_cat_35)
        .other          triton_poi_fused_cat_35,@"STO_CUDA_ENTRY STV_DEFAULT"
triton_poi_fused_cat_35:
.text.triton_poi_fused_cat_35:
[----:B------:R-:W-:Y:S01]  /*0000*/  LDC R1, c[0x0][0x28] ;  /* 0x00000a00ff017b82 */ /* 0x000fe20000000800 */
[----:B------:R-:W1:Y:S01]  /*0010*/  S2R R0, SR_TID.X ;  /* 0x0000000000007919 */ /* 0x000e620000002100 */
[----:B------:R-:W-:Y:S01]  /*0020*/  ULDC.64 UR4, c[0x0][0x210] ;  /* 0x0000840000047ab9 */ /* 0x000fe20000000a00 */
[----:B------:R-:W-:Y:S01]  /*0030*/  ULDC.64 UR6, c[0x0][0x220] ;  /* 0x0000880000067ab9 */ /* 0x000fe20000000a00 */
[----:B------:R-:W-:Y:S01]  /*0040*/  ULDC.64 UR8, c[0x0][0x228] ;  /* 0x00008a0000087ab9 */ /* 0x000fe20000000a00 */
[----:B------:R-:W2:Y:S01]  /*0050*/  S2R R3, SR_CTAID.X ;  /* 0x0000000000037919 */ /* 0x000ea20000002500 */
[----:B------:R-:W-:Y:S02]  /*0060*/  CS2R R22, SRZ ;  /* 0x0000000000167805 */ /* 0x000fe4000001ff00 */
[----:B------:R-:W-:Y:S02]  /*0070*/  CS2R R16, SRZ ;  /* 0x0000000000107805 */ /* 0x000fe4000001ff00 */
[----:B------:R-:W-:-:S02]  /*0080*/  CS2R R20, SRZ ;  /* 0x0000000000147805 */ /* 0x000fc4000001ff00 */
[----:B------:R-:W-:Y:S02]  /*0090*/  CS2R R14, SRZ ;  /* 0x00000000000e7805 */ /* 0x000fe4000001ff00 */
[----:B-1----:R-:W-:-:S05]  /*00a0*/  LOP3.LUT R0, R0, 0x7f, RZ, 0xc0, !PT ;  /* 0x0000007f00007812 */ /* 0x002fca00078ec0ff */
[----:B--2---:R-:W-:-:S05]  /*00b0*/  IMAD R0, R3, 0x80, R0 ;  /* 0x0000008003007824 */ /* 0x004fca00078e0200 */
[----:B------:R-:W-:-:S04]  /*00c0*/  SHF.R.S32.HI R3, RZ, 0x1f, R0 ;  /* 0x0000001fff037819 */ /* 0x000fc80000011400 */
[CC--:B------:R-:W-:Y:S02]  /*00d0*/  LEA.HI R2, R3.reuse, R0.reuse, RZ, 0x4 ;  /* 0x0000000003027211 */ /* 0x0c0fe400078f20ff */
[----:B------:R-:W-:Y:S02]  /*00e0*/  LEA.HI R6, R3, R0, RZ, 0xa ;  /* 0x0000000003067211 */ /* 0x000fe400078f50ff */
[--C-:B------:R-:W-:Y:S02]  /*00f0*/  SHF.R.S32.HI R4, RZ, 0x4, R2.reuse ;  /* 0x00000004ff047819 */ /* 0x100fe40000011402 */
[----:B------:R-:W-:Y:S02]  /*0100*/  SHF.R.S32.HI R5, RZ, 0x1f, R2 ;  /* 0x0000001fff057819 */ /* 0x000fe40000011402 */
[----:B------:R-:W-:Y:S02]  /*0110*/  LOP3.LUT R3, R2, 0xfffffff0, RZ, 0xc0, !PT ;  /* 0xfffffff002037812 */ /* 0x000fe400078ec0ff */
[----:B------:R-:W-:-:S02]  /*0120*/  LEA.HI R5, R5, R4, RZ, 0x6 ;  /* 0x0000000405057211 */ /* 0x000fc400078f30ff */
[----:B------:R-:W-:Y:S01]  /*0130*/  SHF.R.S32.HI R8, RZ, 0xa, R6 ;  /* 0x0000000aff087819 */ /* 0x000fe20000011406 */
[----:B------:R-:W-:Y:S01]  /*0140*/  IMAD.IADD R3, R0, 0x1, -R3 ;  /* 0x0000000100037824 */ /* 0x000fe200078e0a03 */
[----:B------:R-:W-:-:S03]  /*0150*/  LOP3.LUT R5, R5, 0xffffffc0, RZ, 0xc0, !PT ;  /* 0xffffffc005057812 */ /* 0x000fc600078ec0ff */
[----:B------:R-:W-:Y:S02]  /*0160*/  IMAD R3, R8, 0x100, R3 ;  /* 0x0000010008037824 */ /* 0x000fe400078e0203 */
[----:B------:R-:W-:-:S03]  /*0170*/  IMAD.IADD R5, R4, 0x1, -R5 ;  /* 0x0000000104057824 */ /* 0x000fc600078e0a05 */
[----:B------:R-:W-:Y:S01]  /*0180*/  SHF.R.S32.HI R7, RZ, 0x1f, R3 ;  /* 0x0000001fff077819 */ /* 0x000fe20000011403 */
[----:B------:R-:W-:-:S05]  /*0190*/  IMAD.SHL.U32 R2, R5, 0x10, RZ ;  /* 0x0000001005027824 */ /* 0x000fca00078e00ff */
[----:B------:R-:W-:Y:S02]  /*01a0*/  IADD3 R9, P0, R2, R3, RZ ;  /* 0x0000000302097210 */ /* 0x000fe40007f1e0ff */
[----:B------:R-:W-:Y:S02]  /*01b0*/  LOP3.LUT R3, R6, 0xfffffc00, RZ, 0xc0, !PT ;  /* 0xfffffc0006037812 */ /* 0x000fe400078ec0ff */
[----:B------:R-:W-:Y:S01]  /*01c0*/  LEA.HI.X.SX32 R2, R2, R7, 0x1, P0 ;  /* 0x0000000702027211 */ /* 0x000fe200000f0eff */
[----:B------:R-:W-:Y:S01]  /*01d0*/  IMAD.SHL.U32 R4, R9, 0x4, RZ ;  /* 0x0000000409047824 */ /* 0x000fe200078e00ff */
[----:B------:R-:W-:Y:S01]  /*01e0*/  ISETP.GE.AND P0, PT, R5, 0x10, PT ;  /* 0x000000100500780c */ /* 0x000fe20003f06270 */
[----:B------:R-:W-:Y:S01]  /*01f0*/  IMAD.IADD R3, R0, 0x1, -R3 ;  /* 0x0000000100037824 */ /* 0x000fe200078e0a03 */
[----:B------:R-:W-:Y:S02]  /*0200*/  SHF.L.U64.HI R9, R9, 0x2, R2 ;  /* 0x0000000209097819 */ /* 0x000fe40000010202 */
[----:B------:R-:W-:Y:S01]  /*0210*/  IADD3 R2, P1, R4, UR4, RZ ;  /* 0x0000000404027c10 */ /* 0x000fe2000ff3e0ff */
[----:B------:R-:W-:Y:S01]  /*0220*/  IMAD R19, R8, 0x100, R3 ;  /* 0x0000010008137824 */ /* 0x000fe200078e0203 */
[----:B------:R-:W-:-:S02]  /*0230*/  IADD3 R10, P5, R4, UR6, RZ ;  /* 0x00000006040a7c10 */ /* 0x000fc4000ffbe0ff */
[----:B------:R-:W-:Y:S01]  /*0240*/  IADD3.X R3, R9, UR5, RZ, P1, !PT ;  /* 0x0000000509037c10 */ /* 0x000fe20008ffe4ff */
[----:B------:R-:W-:Y:S01]  /*0250*/  ULDC.64 UR4, c[0x0][0x218] ;  /* 0x0000860000047ab9 */ /* 0x000fe20000000a00 */
[C---:B------:R-:W-:Y:S02]  /*0260*/  ISETP.GT.AND P1, PT, R5.reuse, 0x2f, PT ;  /* 0x0000002f0500780c */ /* 0x040fe40003f24270 */
[----:B------:R-:W-:Y:S02]  /*0270*/  LOP3.LUT R5, R5, 0xfffffff0, RZ, 0xc0, !PT ;  /* 0xfffffff005057812 */ /* 0x000fe400078ec0ff */
[----:B------:R-:W-:Y:S02]  /*0280*/  IADD3 R6, P4, R4, UR4, RZ ;  /* 0x0000000404067c10 */ /* 0x000fe4000ff9e0ff */
[----:B------:R-:W-:Y:S02]  /*0290*/  IADD3 R4, P6, R4, UR8, RZ ;  /* 0x0000000804047c10 */ /* 0x000fe4000ffde0ff */
[----:B------:R-:W-:-:S02]  /*02a0*/  ISETP.NE.AND P2, PT, R5, 0x10, PT ;  /* 0x000000100500780c */ /* 0x000fc40003f45270 */
[----:B------:R-:W-:Y:S02]  /*02b0*/  ISETP.NE.AND P3, PT, R5, 0x20, PT ;  /* 0x000000200500780c */ /* 0x000fe40003f65270 */
[----:B------:R-:W-:Y:S01]  /*02c0*/  IADD3.X R7, R9, UR5, RZ, P4, !PT ;  /* 0x0000000509077c10 */ /* 0x000fe2000a7fe4ff */
[----:B------:R-:W-:Y:S01]  /*02d0*/  ULDC.64 UR4, c[0x0][0x208] ;  /* 0x0000820000047ab9 */ /* 0x000fe20000000a00 */
[----:B------:R-:W-:Y:S01]  /*02e0*/  IADD3.X R11, R9, UR7, RZ, P5, !PT ;  /* 0x00000007090b7c10 */ /* 0x000fe2000affe4ff */
[----:B------:R-:W2:Y:S01]  /*02f0*/  @P1 LDG.E R22, desc[UR4][R2.64+-0xc00] ;  /* 0xfff4000402161981 */ /* 0x000ea2000c1e1900 */
[----:B------:R-:W-:Y:S02]  /*0300*/  IADD3.X R5, R9, UR9, RZ, P6, !PT ;  /* 0x0000000909057c10 */ /* 0x000fe4000b7fe4ff */
[----:B------:R-:W1:Y:S01]  /*0310*/  LDC.64 R8, c[0x0][0x210] ;  /* 0x00008400ff087b82 */ /* 0x000e620000000a00 */
[----:B------:R-:W3:Y:S01]  /*0320*/  @P1 LDG.E R23, desc[UR4][R6.64+-0xc00] ;  /* 0xfff4000406171981 */ /* 0x000ee2000c1e1900 */
[----:B------:R-:W-:-:S03]  /*0330*/  CS2R R12, SRZ ;  /* 0x00000000000c7805 */ /* 0x000fc6000001ff00 */
[----:B------:R-:W4:Y:S04]  /*0340*/  @P1 LDG.E R16, desc[UR4][R10.64+-0xc00] ;  /* 0xfff400040a101981 */ /* 0x000f28000c1e1900 */
[----:B------:R-:W5:Y:S04]  /*0350*/  @!P3 LDG.E R20, desc[UR4][R2.64+-0x800] ;  /* 0xfff800040214b981 */ /* 0x000f68000c1e1900 */
[----:B------:R-:W5:Y:S04]  /*0360*/  @!P3 LDG.E R21, desc[UR4][R6.64+-0x800] ;  /* 0xfff800040615b981 */ /* 0x000f68000c1e1900 */
[----:B------:R-:W5:Y:S04]  /*0370*/  @P1 LDG.E R12, desc[UR4][R4.64+-0xc00] ;  /* 0xfff40004040c1981 */ /* 0x000f68000c1e1900 */
[----:B------:R-:W5:Y:S04]  /*0380*/  @!P3 LDG.E R15, desc[UR4][R10.64+-0x800] ;  /* 0xfff800040a0fb981 */ /* 0x000f68000c1e1900 */
[----:B------:R-:W5:Y:S04]  /*0390*/  @!P2 LDG.E R13, desc[UR4][R2.64+-0x400] ;  /* 0xfffc0004020da981 */ /* 0x000f68000c1e1900 */
[----:B------:R-:W5:Y:S01]  /*03a0*/  @!P2 LDG.E R14, desc[UR4][R6.64+-0x400] ;  /* 0xfffc0004060ea981 */ /* 0x000f62000c1e1900 */
[----:B-1----:R-:W-:-:S02]  /*03b0*/  IMAD.WIDE R18, R19, 0x4, R8 ;  /* 0x0000000413127825 */ /* 0x002fc400078e0208 */
[----:B------:R-:W1:Y:S03]  /*03c0*/  LDC.64 R8, c[0x0][0x230] ;  /* 0x00008c00ff087b82 */ /* 0x000e660000000a00 */
[----:B------:R-:W5:Y:S01]  /*03d0*/  @!P0 LDG.E R17, desc[UR4][R18.64] ;  /* 0x0000000412118981 */ /* 0x000f62000c1e1900 */
[----:B-1----:R-:W-:Y:S01]  /*03e0*/  IMAD.WIDE R8, R0, 0x4, R8 ;  /* 0x0000000400087825 */ /* 0x002fe200078e0208 */
[----:B--2---:R-:W-:Y:S02]  /*03f0*/  SEL R22, R22, RZ, P1 ;  /* 0x000000ff16167207 */ /* 0x004fe40000800000 */
[----:B---3--:R-:W-:Y:S02]  /*0400*/  SEL R23, R23, RZ, P1 ;  /* 0x000000ff17177207 */ /* 0x008fe40000800000 */
[----:B----4-:R-:W-:-:S03]  /*0410*/  SEL R16, R16, RZ, P1 ;  /* 0x000000ff10107207 */ /* 0x010fc60000800000 */
[----:B------:R-:W-:Y:S01]  /*0420*/  FADD R23, R22, R23 ;  /* 0x0000001716177221 */ /* 0x000fe20000000000 */
[----:B-----5:R-:W-:-:S03]  /*0430*/  SEL R20, R20, RZ, !P3 ;  /* 0x000000ff14147207 */ /* 0x020fc60005800000 */
[----:B------:R-:W-:Y:S01]  /*0440*/  FADD R23, R23, R16 ;  /* 0x0000001017177221 */ /* 0x000fe20000000000 */
[----:B------:R-:W-:Y:S02]  /*0450*/  SEL R21, R21, RZ, !P3 ;  /* 0x000000ff15157207 */ /* 0x000fe40005800000 */
[----:B------:R-:W-:-:S03]  /*0460*/  SEL R12, R12, RZ, P1 ;  /* 0x000000ff0c0c7207 */ /* 0x000fc60000800000 */
[----:B------:R-:W-:Y:S01]  /*0470*/  FADD R20, R20, R21 ;  /* 0x0000001514147221 */ /* 0x000fe20000000000 */
[----:B------:R-:W-:Y:S01]  /*0480*/  SEL R15, R15, RZ, !P3 ;  /* 0x000000ff0f0f7207 */ /* 0x000fe20005800000 */
[----:B------:R-:W-:Y:S01]  /*0490*/  FADD R12, R23, R12 ;  /* 0x0000000c170c7221 */ /* 0x000fe20000000000 */
[----:B------:R-:W-:Y:S02]  /*04a0*/  SEL R13, R13, RZ, !P2 ;  /* 0x000000ff0d0d7207 */ /* 0x000fe40005000000 */
[----:B------:R-:W-:Y:S01]  /*04b0*/  SEL R14, R14, RZ, !P2 ;  /* 0x000000ff0e0e7207 */ /* 0x000fe20005000000 */
[----:B------:R-:W-:Y:S01]  /*04c0*/  FADD R15, R20, R15 ;  /* 0x0000000f140f7221 */ /* 0x000fe20000000000 */
[----:B------:R-:W-:-:S03]  /*04d0*/  @P3 FSEL R15, R12, RZ, P1 ;  /* 0x000000ff0c0f3208 */ /* 0x000fc60000800000 */
[----:B------:R-:W-:Y:S01]  /*04e0*/  FADD R14, R13, R14 ;  /* 0x0000000e0d0e7221 */ /* 0x000fe20000000000 */
[----:B------:R-:W-:-:S04]  /*04f0*/  SEL R17, R17, RZ, !P0 ;  /* 0x000000ff11117207 */ /* 0x000fc80004000000 */
[----:B------:R-:W-:-:S05]  /*0500*/  @P0 FSEL R17, R14, R15, !P2 ;  /* 0x0000000f0e110208 */ /* 0x000fca0005000000 */
[----:B------:R-:W-:Y:S01]  /*0510*/  STG.E desc[UR4][R8.64], R17 ;  /* 0x0000001108007986 */ /* 0x000fe2000c101904 */
[----:B------:R-:W-:Y:S05]  /*0520*/  EXIT ;  /* 0x000000000000794d */ /* 0x000fea0003800000 */
.L_x_0:
[----:B------:R-:W-:-:S00]  /*0530*/  BRA `(.L_x_0) ;  /* 0xfffffffc00fc7947 */ /* 0x000fc0000383ffff */
[----:B------:R-:W-:-:S00]  /*0540*/  NOP ;  /* 0x0000000000007918 */ /* 0x000fc00000000000 */
        /* <DEDUP_REMOVED lines=11> */
.L_x_1:


//--------------------- .nv.constant0.triton_poi_fused_cat_35 --------------------------
	.section	.nv.constant0.triton_poi_fused_cat_35,"a",@progbits
	.sectionflags	@""
	.align	4
.nv.constant0.triton_poi_fused_cat_35:
	.zero		572
